//
// Generated by NVIDIA NVVM Compiler
//
// Compiler Build ID: CL-36424714
// Cuda compilation tools, release 13.0, V13.0.88
// Based on NVVM 20.0.0
//

.version 9.0
.target sm_100
.address_size 64

	// .globl	_Z6vscalePKfPfj

.visible .entry _Z6vscalePKfPfj(
	.param .u64 .ptr .align 1 _Z6vscalePKfPfj_param_0,
	.param .u64 .ptr .align 1 _Z6vscalePKfPfj_param_1,
	.param .u32 _Z6vscalePKfPfj_param_2
)
{
	.reg .pred 	%p<2>;
	.reg .b32 	%r<6>;
	.reg .b32 	%f<4>;
	.reg .b64 	%rd<8>;

	ld.param.u64 	%rd1, [_Z6vscalePKfPfj_param_0];
	ld.param.u64 	%rd2, [_Z6vscalePKfPfj_param_1];
	ld.param.u32 	%r2, [_Z6vscalePKfPfj_param_2];
	mov.u32 	%r3, %ctaid.x;
	mov.u32 	%r4, %ntid.x;
	mov.u32 	%r5, %tid.x;
	mad.lo.s32 	%r1, %r3, %r4, %r5;
	setp.ge.u32 	%p1, %r1, %r2;
	@%p1 bra 	$L__BB0_2;
	cvta.to.global.u64 	%rd3, %rd2;
	cvta.to.global.u64 	%rd4, %rd1;
	mul.wide.u32 	%rd5, %r1, 4;
	add.s64 	%rd6, %rd3, %rd5;
	ld.global.f32 	%f1, [%rd6];
	add.s64 	%rd7, %rd4, %rd5;
	ld.global.f32 	%f2, [%rd7];
	mul.f32 	%f3, %f1, %f2;
	st.global.f32 	[%rd6], %f3;
$L__BB0_2:
	ret;

}


// ===== COMPILED SASS (sm_100) =====

	.target	sm_100

	.elftype	@"ET_EXEC"


//--------------------- .note.nv.tkinfo           --------------------------
	.section	.note.nv.tkinfo,"",@"SHT_NOTE"
	.sectionflags	@"SHF_NOTE_NV_TKINFO"
	.tkinfo
        /*0018*/ 	.word	0x00000002
        /*0030*/ 	.string	""
        /*0030*/ 	.string	"ptxas"
        /*0030*/ 	.string	"Cuda compilation tools, release 13.0, V13.0.88"
        /*0030*/ 	.string	"Build cuda_13.0.r13.0/compiler.36424714_0"
        /*0030*/ 	.string	"-arch sm_100 -m 64 "



//--------------------- .note.nv.cuinfo           --------------------------
	.section	.note.nv.cuinfo,"",@"SHT_NOTE"
	.sectionflags	@"SHF_NOTE_NV_CUINFO"
        /*0018*/ 	.short	0x0002
        /*001a*/ 	.short	0x0064
        /*001c*/ 	.short	0x0082
	.zero		2


//--------------------- .nv.info                  --------------------------
	.section	.nv.info,"",@"SHT_CUDA_INFO"
	.align	4


	//----- nvinfo : EIATTR_REGCOUNT
	.align		4
        /*0000*/ 	.byte	0x04, 0x2f
        /*0002*/ 	.short	(.L_1 - .L_0)
	.align		4
.L_0:
        /*0004*/ 	.word	index@(_Z6vscalePKfPfj)
        /*0008*/ 	.word	0x0000000a


	//----- nvinfo : EIATTR_FRAME_SIZE
	.align		4
.L_1:
        /*000c*/ 	.byte	0x04, 0x11
        /*000e*/ 	.short	(.L_3 - .L_2)
	.align		4
.L_2:
        /*0010*/ 	.word	index@(_Z6vscalePKfPfj)
        /*0014*/ 	.word	0x00000000


	//----- nvinfo : EIATTR_MIN_STACK_SIZE
	.align		4
.L_3:
        /*0018*/ 	.byte	0x04, 0x12
        /*001a*/ 	.short	(.L_5 - .L_4)
	.align		4
.L_4:
        /*001c*/ 	.word	index@(_Z6vscalePKfPfj)
        /*0020*/ 	.word	0x00000000
.L_5:


//--------------------- .nv.compat                --------------------------
	.section	.nv.compat,"",@"SHT_CUDA_COMPAT_INFO"
	.align	4
        /*0000*/ 	.byte	0x02, 0x09, 0x00, 0x00, 0x02, 0x02, 0x01, 0x00, 0x02, 0x05, 0x05, 0x00, 0x03, 0x07, 0x01, 0x01
        /*0010*/ 	.byte	0x02, 0x03, 0x00, 0x00, 0x02, 0x06, 0x01, 0x00, 0x04, 0x0b, 0x08, 0x00, 0x09, 0x00, 0x00, 0x00
        /*0020*/ 	.byte	0x00, 0x00, 0x00, 0x00


//--------------------- .nv.info._Z6vscalePKfPfj  --------------------------
	.section	.nv.info._Z6vscalePKfPfj,"",@"SHT_CUDA_INFO"
	.sectionflags	@""
	.align	4


	//----- nvinfo : EIATTR_CUDA_API_VERSION
	.align		4
        /*0000*/ 	.byte	0x04, 0x37
        /*0002*/ 	.short	(.L_7 - .L_6)
.L_6:
        /*0004*/ 	.word	0x00000082


	//----- nvinfo : EIATTR_KPARAM_INFO
	.align		4
.L_7:
        /*0008*/ 	.byte	0x04, 0x17
        /*000a*/ 	.short	(.L_9 - .L_8)
.L_8:
        /*000c*/ 	.word	0x00000000
        /*0010*/ 	.short	0x0002
        /*0012*/ 	.short	0x0010
        /*0014*/ 	.byte	0x00, 0xf0, 0x11, 0x00


	//----- nvinfo : EIATTR_KPARAM_INFO
	.align		4
.L_9:
        /*0018*/ 	.byte	0x04, 0x17
        /*001a*/ 	.short	(.L_11 - .L_10)
.L_10:
        /*001c*/ 	.word	0x00000000
        /*0020*/ 	.short	0x0001
        /*0022*/ 	.short	0x0008
        /*0024*/ 	.byte	0x00, 0xf5, 0x21, 0x00


	//----- nvinfo : EIATTR_KPARAM_INFO
	.align		4
.L_11:
        /*0028*/ 	.byte	0x04, 0x17
        /*002a*/ 	.short	(.L_13 - .L_12)
.L_12:
        /*002c*/ 	.word	0x00000000
        /*0030*/ 	.short	0x0000
        /*0032*/ 	.short	0x0000
        /*0034*/ 	.byte	0x00, 0xf5, 0x21, 0x00


	//----- nvinfo : EIATTR_SPARSE_MMA_MASK
	.align		4
.L_13:
        /*0038*/ 	.byte	0x03, 0x50
        /*003a*/ 	.short	0x0000


	//----- nvinfo : EIATTR_MAXREG_COUNT
	.align		4
        /*003c*/ 	.byte	0x03, 0x1b
        /*003e*/ 	.short	0x00ff


	//----- nvinfo : EIATTR_MERCURY_ISA_VERSION
	.align		4
        /*0040*/ 	.byte	0x03, 0x5f
        /*0042*/ 	.short	0x0101


	//----- nvinfo : EIATTR_VRC_CTA_INIT_COUNT
	.align		4
        /*0044*/ 	.byte	0x02, 0x4a
	.zero		1
	.zero		1


	//----- nvinfo : EIATTR_EXIT_INSTR_OFFSETS
	.align		4
        /*0048*/ 	.byte	0x04, 0x1c
        /*004a*/ 	.short	(.L_15 - .L_14)


	//   ....[0]....
.L_14:
        /*004c*/ 	.word	0x00000070


	//   ....[1]....
        /*0050*/ 	.word	0x00000110


	//----- nvinfo : EIATTR_CBANK_PARAM_SIZE
	.align		4
.L_15:
        /*0054*/ 	.byte	0x03, 0x19
        /*0056*/ 	.short	0x0014


	//----- nvinfo : EIATTR_PARAM_CBANK
	.align		4
        /*0058*/ 	.byte	0x04, 0x0a
        /*005a*/ 	.short	(.L_17 - .L_16)
	.align		4
.L_16:
        /*005c*/ 	.word	index@(.nv.constant0._Z6vscalePKfPfj)
        /*0060*/ 	.short	0x0380
        /*0062*/ 	.short	0x0014


	//----- nvinfo : EIATTR_SW_WAR
	.align		4
.L_17:
        /*0064*/ 	.byte	0x04, 0x36
        /*0066*/ 	.short	(.L_19 - .L_18)
.L_18:
        /*0068*/ 	.word	0x00000008
.L_19:


//--------------------- .nv.callgraph             --------------------------
	.section	.nv.callgraph,"",@"SHT_CUDA_CALLGRAPH"
	.align	4
	.sectionentsize	8
	.align		4
        /*0000*/ 	.word	0x00000000
	.align		4
        /*0004*/ 	.word	0xffffffff
	.align		4
        /*0008*/ 	.word	0x00000000
	.align		4
        /*000c*/ 	.word	0xfffffffe
	.align		4
        /*0010*/ 	.word	0x00000000
	.align		4
        /*0014*/ 	.word	0xfffffffd
	.align		4
        /*0018*/ 	.word	0x00000000
	.align		4
        /*001c*/ 	.word	0xfffffffc


//--------------------- .text._Z6vscalePKfPfj     --------------------------
	.section	.text._Z6vscalePKfPfj,"ax",@progbits
	.align	128
        .global         _Z6vscalePKfPfj
        .type           _Z6vscalePKfPfj,@function
        .size           _Z6vscalePKfPfj,(.L_x_1 - _Z6vscalePKfPfj)
        .other          _Z6vscalePKfPfj,@"STO_CUDA_ENTRY STV_DEFAULT"
_Z6vscalePKfPfj:
.text._Z6vscalePKfPfj:
[----:B------:R-:W-:Y:S01]  /*0000*/  LDC R1, c[0x0][0x37c] ;  /* 0x0000df00ff017b82 */ /* 0x000fe20000000800 */
[----:B------:R-:W0:Y:S07]  /*0010*/  S2R R0, SR_TID.X ;  /* 0x0000000000007919 */ /* 0x000e2e0000002100 */
[----:B------:R-:W0:Y:S01]  /*0020*/  S2UR UR4, SR_CTAID.X ;  /* 0x00000000000479c3 */ /* 0x000e220000002500 */
[----:B------:R-:W1:Y:S07]  /*0030*/  LDCU UR5, c[0x0][0x390] ;  /* 0x00007200ff0577ac */ /* 0x000e6e0008000800 */
[----:B------:R-:W0:Y:S02]  /*0040*/  LDC R7, c[0x0][0x360] ;  /* 0x0000d800ff077b82 */ /* 0x000e240000000800 */
[----:B0-----:R-:W-:-:S05]  /*0050*/  IMAD R7, R7, UR4, R0 ;  /* 0x0000000407077c24 */ /* 0x001fca000f8e0200 */
[----:B-1----:R-:W-:-:S13]  /*0060*/  ISETP.GE.U32.AND P0, PT, R7, UR5, PT ;  /* 0x0000000507007c0c */ /* 0x002fda000bf06070 */
[----:B------:R-:W-:Y:S05]  /*0070*/  @P0 EXIT ;  /* 0x000000000000094d */ /* 0x000fea0003800000 */
[----:B------:R-:W0:Y:S01]  /*0080*/  LDC.64 R4, c[0x0][0x380] ;  /* 0x0000e000ff047b82 */ /* 0x000e220000000a00 */
[----:B------:R-:W1:Y:S07]  /*0090*/  LDCU.64 UR4, c[0x0][0x358] ;  /* 0x00006b00ff0477ac */ /* 0x000e6e0008000a00 */
[----:B------:R-:W2:Y:S01]  /*00a0*/  LDC.64 R2, c[0x0][0x388] ;  /* 0x0000e200ff027b82 */ /* 0x000ea20000000a00 */
[----:B0-----:R-:W-:-:S06]  /*00b0*/  IMAD.WIDE.U32 R4, R7, 0x4, R4 ;  /* 0x0000000407047825 */ /* 0x001fcc00078e0004 */
[----:B-1----:R-:W3:Y:S01]  /*00c0*/  LDG.E R5, desc[UR4][R4.64] ;  /* 0x0000000404057981 */ /* 0x002ee2000c1e1900 */
[----:B--2---:R-:W-:-:S05]  /*00d0*/  IMAD.WIDE.U32 R2, R7, 0x4, R2 ;  /* 0x0000000407027825 */ /* 0x004fca00078e0002 */
[----:B------:R-:W3:Y:S02]  /*00e0*/  LDG.E R0, desc[UR4][R2.64] ;  /* 0x0000000402007981 */ /* 0x000ee4000c1e1900 */
[----:B---3--:R-:W-:-:S05]  /*00f0*/  FMUL R7, R0, R5 ;  /* 0x0000000500077220 */ /* 0x008fca0000400000 */
[----:B------:R-:W-:Y:S01]  /*0100*/  STG.E desc[UR4][R2.64], R7 ;  /* 0x0000000702007986 */ /* 0x000fe2000c101904 */
[----:B------:R-:W-:Y:S05]  /*0110*/  EXIT ;  /* 0x000000000000794d */ /* 0x000fea0003800000 */
.L_x_0:
[----:B------:R-:W-:-:S00]  /*0120*/  BRA `(.L_x_0) ;  /* 0xfffffffc00fc7947 */ /* 0x000fc0000383ffff */
[----:B------:R-:W-:-:S00]  /*0130*/  NOP ;  /* 0x0000000000007918 */ /* 0x000fc00000000000 */
        /* <DEDUP_REMOVED lines=12> */
.L_x_1:


//--------------------- .nv.shared.reserved.0     --------------------------
	.section	.nv.shared.reserved.0,"aw",@nobits
	.weak		__nv_reservedSMEM_offset_0_alias
	.size		__nv_reservedSMEM_offset_0_alias, 0, 64
	.other		__nv_reservedSMEM_offset_0_alias,@"STO_CUDA_RESERVED_SHARED STV_DEFAULT"
__nv_reservedSMEM_offset_0_alias:
	.zero		0
	.zero		64


//--------------------- .nv.constant0._Z6vscalePKfPfj --------------------------
	.section	.nv.constant0._Z6vscalePKfPfj,"a",@progbits
	.sectionflags	@""
	.align	4
.nv.constant0._Z6vscalePKfPfj:
	.zero		916


//--------------------- SYMBOLS --------------------------

	.type		.nv.reservedSmem.offset0,@object
	.size		.nv.reservedSmem.offset0,0x4
